	.headerflags	@"EF_CUDA_TEXMODE_UNIFIED EF_CUDA_64BIT_ADDRESS EF_CUDA_ACCELERATORS EF_CUDA_SM90 EF_CUDA_VIRTUAL_SM(EF_CUDA_SM90)"
	.elftype	@"ET_EXEC"


//--------------------- .nv.info                  --------------------------
	.section	.nv.info,"",@"SHT_CUDA_INFO"
	.align	4


	//----- nvinfo : EIATTR_REGCOUNT
	.align		4
        /*0000*/ 	.byte	0x04, 0x2f
        /*0002*/ 	.short	(.L_3 - .L_2)
	.align		4
.L_2:
        /*0004*/ 	.word	index@(triton_poi_fused__native_batch_norm_legit_no_training_relu_30)
        /*0008*/ 	.word	0x00000022


	//----- nvinfo : EIATTR_MIN_STACK_SIZE
	.align		4
.L_3:
        /*000c*/ 	.byte	0x04, 0x12
        /*000e*/ 	.short	(.L_5 - .L_4)
	.align		4
.L_4:
        /*0010*/ 	.word	index@(triton_poi_fused__native_batch_norm_legit_no_training_relu_30)
        /*0014*/ 	.word	0x00000000


	//----- nvinfo : EIATTR_FRAME_SIZE
	.align		4
.L_5:
        /*0018*/ 	.byte	0x04, 0x11
        /*001a*/ 	.short	(.L_7 - .L_6)
	.align		4
.L_6:
        /*001c*/ 	.word	index@(triton_poi_fused__native_batch_norm_legit_no_training_relu_30)
        /*0020*/ 	.word	0x00000000


	//----- nvinfo : EIATTR_MIN_STACK_SIZE
	.align		4
.L_7:
        /*0024*/ 	.byte	0x04, 0x12
        /*0026*/ 	.short	(.L_9 - .L_8)
	.align		4
.L_8:
        /*0028*/ 	.word	index@(triton_poi_fused__native_batch_norm_legit_no_training_relu_30)
        /*002c*/ 	.word	0x00000000
.L_9:


//--------------------- .nv.info.triton_poi_fused__native_batch_norm_legit_no_training_relu_30 --------------------------
	.section	.nv.info.triton_poi_fused__native_batch_norm_legit_no_training_relu_30,"",@"SHT_CUDA_INFO"
	.sectionflags	@""
	.align	4


	//----- nvinfo : EIATTR_CUDA_API_VERSION
	.align		4
        /*0000*/ 	.byte	0x04, 0x37
        /*0002*/ 	.short	(.L_11 - .L_10)
.L_10:
        /*0004*/ 	.word	0x0000007c


	//----- nvinfo : EIATTR_KPARAM_INFO
	.align		4
.L_11:
        /*0008*/ 	.byte	0x04, 0x17
        /*000a*/ 	.short	(.L_13 - .L_12)
.L_12:
        /*000c*/ 	.word	0x00000000
        /*0010*/ 	.short	0x0005
        /*0012*/ 	.short	0x0028
        /*0014*/ 	.byte	0x00, 0xf0, 0x11, 0x00


	//----- nvinfo : EIATTR_KPARAM_INFO
	.align		4
.L_13:
        /*0018*/ 	.byte	0x04, 0x17
        /*001a*/ 	.short	(.L_15 - .L_14)
.L_14:
        /*001c*/ 	.word	0x00000000
        /*0020*/ 	.short	0x0004
        /*0022*/ 	.short	0x0020
        /*0024*/ 	.byte	0x00, 0xf4, 0x21, 0x00


	//----- nvinfo : EIATTR_KPARAM_INFO
	.align		4
.L_15:
        /*0028*/ 	.byte	0x04, 0x17
        /*002a*/ 	.short	(.L_17 - .L_16)
.L_16:
        /*002c*/ 	.word	0x00000000
        /*0030*/ 	.short	0x0003
        /*0032*/ 	.short	0x0018
        /*0034*/ 	.byte	0x00, 0xf4, 0x21, 0x00


	//----- nvinfo : EIATTR_KPARAM_INFO
	.align		4
.L_17:
        /*0038*/ 	.byte	0x04, 0x17
        /*003a*/ 	.short	(.L_19 - .L_18)
.L_18:
        /*003c*/ 	.word	0x00000000
        /*0040*/ 	.short	0x0002
        /*0042*/ 	.short	0x0010
        /*0044*/ 	.byte	0x00, 0xf4, 0x21, 0x00


	//----- nvinfo : EIATTR_KPARAM_INFO
	.align		4
.L_19:
        /*0048*/ 	.byte	0x04, 0x17
        /*004a*/ 	.short	(.L_21 - .L_20)
.L_20:
        /*004c*/ 	.word	0x00000000
        /*0050*/ 	.short	0x0001
        /*0052*/ 	.short	0x0008
        /*0054*/ 	.byte	0x00, 0xf4, 0x21, 0x00


	//----- nvinfo : EIATTR_KPARAM_INFO
	.align		4
.L_21:
        /*0058*/ 	.byte	0x04, 0x17
        /*005a*/ 	.short	(.L_23 - .L_22)
.L_22:
        /*005c*/ 	.word	0x00000000
        /*0060*/ 	.short	0x0000
        /*0062*/ 	.short	0x0000
        /*0064*/ 	.byte	0x00, 0xf4, 0x21, 0x00


	//----- nvinfo : EIATTR_SPARSE_MMA_MASK
	.align		4
.L_23:
        /*0068*/ 	.byte	0x03, 0x50
        /*006a*/ 	.short	0x0000


	//----- nvinfo : EIATTR_MAXREG_COUNT
	.align		4
        /*006c*/ 	.byte	0x03, 0x1b
        /*006e*/ 	.short	0x00ff


	//----- nvinfo : EIATTR_EXIT_INSTR_OFFSETS
	.align		4
        /*0070*/ 	.byte	0x04, 0x1c
        /*0072*/ 	.short	(.L_25 - .L_24)


	//   ....[0]....
.L_24:
        /*0074*/ 	.word	0x00000b10


	//   ....[1]....
        /*0078*/ 	.word	0x00000b30


	//----- nvinfo : EIATTR_REQNTID
	.align		4
.L_25:
        /*007c*/ 	.byte	0x04, 0x10
        /*007e*/ 	.short	(.L_27 - .L_26)
.L_26:
        /*0080*/ 	.word	0x00000080
        /*0084*/ 	.word	0x00000001
        /*0088*/ 	.word	0x00000001


	//----- nvinfo : EIATTR_CBANK_PARAM_SIZE
	.align		4
.L_27:
        /*008c*/ 	.byte	0x03, 0x19
        /*008e*/ 	.short	0x002c


	//----- nvinfo : EIATTR_PARAM_CBANK
	.align		4
        /*0090*/ 	.byte	0x04, 0x0a
        /*0092*/ 	.short	(.L_29 - .L_28)
	.align		4
.L_28:
        /*0094*/ 	.word	index@(.nv.constant0.triton_poi_fused__native_batch_norm_legit_no_training_relu_30)
        /*0098*/ 	.short	0x0210
        /*009a*/ 	.short	0x002c


	//----- nvinfo : EIATTR_SW_WAR
	.align		4
.L_29:
        /*009c*/ 	.byte	0x04, 0x36
        /*009e*/ 	.short	(.L_31 - .L_30)
.L_30:
        /*00a0*/ 	.word	0x00000008
.L_31:


//--------------------- .nv.callgraph             --------------------------
	.section	.nv.callgraph,"",@"SHT_CUDA_CALLGRAPH"
	.align	4
	.sectionentsize	8
	.align		4
        /*0000*/ 	.word	0x00000000
	.align		4
        /*0004*/ 	.word	0xffffffff
	.align		4
        /*0008*/ 	.word	0x00000000
	.align		4
        /*000c*/ 	.word	0xfffffffe
	.align		4
        /*0010*/ 	.word	0x00000000
	.align		4
        /*0014*/ 	.word	0xfffffffd
	.align		4
        /*0018*/ 	.word	0x00000000
	.align		4
        /*001c*/ 	.word	0xfffffffc


//--------------------- .nv.constant4             --------------------------
	.section	.nv.constant4,"a",@progbits
	.align	8
	.align		8
.nv.constant4:
        /*0000*/ 	.dword	_$_str
	.align		8
        /*0008*/ 	.dword	_$_str_$_2


//--------------------- .text.triton_poi_fused__native_batch_norm_legit_no_training_relu_30 --------------------------
	.section	.text.triton_poi_fused__native_batch_norm_legit_no_training_relu_30,"ax",@progbits
	.align	128
        .global         triton_poi_fused__native_batch_norm_legit_no_training_relu_30
        .type           triton_poi_fused__native_batch_norm_legit_no_training_relu_30,@function
        .size           triton_poi_fused__native_batch_norm_legit_no_training_relu_30,(.L_x_1 - triton_poi_fused__native_batch_norm_legit_no_training_relu_30)
        .other          triton_poi_fused__native_batch_norm_legit_no_training_relu_30,@"STO_CUDA_ENTRY STV_DEFAULT"
triton_poi_fused__native_batch_norm_legit_no_training_relu_30:
.text.triton_poi_fused__native_batch_norm_legit_no_training_relu_30:
[----:B------:R-:W0:Y:S02]  /*0000*/  LDC R1, c[0x0][0x28] ;  /* 0x00000a00ff017b82 */ /* 0x000e240000000800 */
[----:B------:R-:W1:Y:S01]  /*0010*/  S2R R0, SR_TID.X ;  /* 0x0000000000007919 */ /* 0x000e620000002100 */
[----:B------:R-:W2:Y:S01]  /*0020*/  LDC.64 R2, c[0x0][0x220] ;  /* 0x00008800ff027b82 */ /* 0x000ea20000000a00 */
[----:B------:R-:W-:Y:S02]  /*0030*/  CS2R R8, SRZ ;  /* 0x0000000000087805 */ /* 0x000fe4000001ff00 */
[----:B------:R-:W-:Y:S01]  /*0040*/  CS2R R10, SRZ ;  /* 0x00000000000a7805 */ /* 0x000fe2000001ff00 */
[----:B------:R-:W3:Y:S01]  /*0050*/  S2R R13, SR_CTAID.X ;  /* 0x00000000000d7919 */ /* 0x000ee20000002500 */
[----:B------:R-:W-:Y:S01]  /*0060*/  ULDC.64 UR4, c[0x0][0x208] ;  /* 0x0000820000047ab9 */ /* 0x000fe20000000a00 */
[----:B------:R-:W-:Y:S02]  /*0070*/  CS2R R6, SRZ ;  /* 0x0000000000067805 */ /* 0x000fe4000001ff00 */
[----:B------:R-:W4:Y:S08]  /*0080*/  LDC.64 R26, c[0x0][0x210] ;  /* 0x00008400ff1a7b82 */ /* 0x000f300000000a00 */
[----:B------:R-:W5:Y:S01]  /*0090*/  LDC.64 R30, c[0x0][0x218] ;  /* 0x00008600ff1e7b82 */ /* 0x000f620000000a00 */
[----:B-1----:R-:W-:-:S02]  /*00a0*/  SHF.L.U32 R0, R0, 0x2, RZ ;  /* 0x0000000200007819 */ /* 0x002fc400000006ff */
[----:B---3--:R-:W-:Y:S02]  /*00b0*/  SHF.R.S32.HI R4, RZ, 0x15, R13 ;  /* 0x00000015ff047819 */ /* 0x008fe4000001140d */
[----:B------:R-:W-:Y:S02]  /*00c0*/  LOP3.LUT R0, R0, 0x1fc, RZ, 0xc0, !PT ;  /* 0x000001fc00007812 */ /* 0x000fe400078ec0ff */
[----:B------:R-:W-:Y:S02]  /*00d0*/  SGXT R4, R4, 0x1 ;  /* 0x000000010404781a */ /* 0x000fe40000000200 */
[----:B------:R-:W-:-:S04]  /*00e0*/  LEA R13, R13, R0, 0xa ;  /* 0x000000000d0d7211 */ /* 0x000fc800078e50ff */
[----:B------:R-:W-:Y:S02]  /*00f0*/  LEA.HI R4, R4, R13, RZ, 0x7 ;  /* 0x0000000d04047211 */ /* 0x000fe400078f38ff */
[----:B------:R-:W-:Y:S02]  /*0100*/  ISETP.GE.AND P1, PT, R13, 0x24200, PT ;  /* 0x000242000d00780c */ /* 0x000fe40003f26270 */
[----:B------:R-:W-:-:S04]  /*0110*/  LOP3.LUT R4, R4, 0xffffff80, RZ, 0xc0, !PT ;  /* 0xffffff8004047812 */ /* 0x000fc800078ec0ff */
[----:B------:R-:W-:-:S05]  /*0120*/  IADD3 R25, R13, -R4, RZ ;  /* 0x800000040d197210 */ /* 0x000fca0007ffe0ff */
[----:B--2---:R-:W-:-:S05]  /*0130*/  IMAD.WIDE R2, R25, 0x4, R2 ;  /* 0x0000000419027825 */ /* 0x004fca00078e0202 */
[----:B------:R-:W2:Y:S01]  /*0140*/  @!P1 LDG.E.EL.128 R8, desc[UR4][R2.64] ;  /* 0x0000000402089981 */ /* 0x000ea2000c2e1d00 */
[----:B------:R-:W-:Y:S02]  /*0150*/  IADD3 R0, R13, 0x200, RZ ;  /* 0x000002000d007810 */ /* 0x000fe40007ffe0ff */
[----:B------:R-:W-:Y:S02]  /*0160*/  CS2R R4, SRZ ;  /* 0x0000000000047805 */ /* 0x000fe4000001ff00 */
[----:B------:R-:W-:-:S13]  /*0170*/  ISETP.GE.AND P0, PT, R0, 0x24200, PT ;  /* 0x000242000000780c */ /* 0x000fda0003f06270 */
[----:B------:R2:W3:Y:S01]  /*0180*/  @!P0 LDG.E.EL.128 R4, desc[UR4][R2.64] ;  /* 0x0000000402048981 */ /* 0x0004e2000c2e1d00 */
[----:B------:R-:W-:Y:S01]  /*0190*/  HFMA2.MMA R0, -RZ, RZ, 1.625, 0 ;  /* 0x3e800000ff007435 */ /* 0x000fe200000001ff */
[----:B----4-:R-:W-:Y:S01]  /*01a0*/  IMAD.WIDE R26, R13, 0x4, R26 ;  /* 0x000000040d1a7825 */ /* 0x010fe200078e021a */
[----:B------:R-:W-:Y:S02]  /*01b0*/  CS2R R12, SRZ ;  /* 0x00000000000c7805 */ /* 0x000fe4000001ff00 */
[----:B------:R-:W-:Y:S02]  /*01c0*/  CS2R R14, SRZ ;  /* 0x00000000000e7805 */ /* 0x000fe4000001ff00 */
[----:B------:R-:W-:Y:S02]  /*01d0*/  CS2R R16, SRZ ;  /* 0x0000000000107805 */ /* 0x000fe4000001ff00 */
[----:B------:R-:W-:Y:S01]  /*01e0*/  CS2R R18, SRZ ;  /* 0x0000000000127805 */ /* 0x000fe2000001ff00 */
[----:B-----5:R-:W-:-:S05]  /*01f0*/  IMAD.WIDE R30, R25, 0x4, R30 ;  /* 0x00000004191e7825 */ /* 0x020fca00078e021e */
[----:B------:R-:W4:Y:S04]  /*0200*/  @!P0 LDG.E.128 R16, desc[UR4][R26.64+0x800] ;  /* 0x000800041a108981 */ /* 0x000f28000c1e1d00 */
[----:B------:R-:W4:Y:S01]  /*0210*/  @!P0 LDG.E.EL.128 R12, desc[UR4][R30.64] ;  /* 0x000000041e0c8981 */ /* 0x000f22000c2e1d00 */
[----:B--2---:R-:W-:Y:S01]  /*0220*/  FADD R2, R8, 0.0010000000474974513054 ;  /* 0x3a83126f08027421 */ /* 0x004fe20000000000 */
[----:B------:R-:W-:Y:S01]  /*0230*/  FADD R20, R9, 0.0010000000474974513054 ;  /* 0x3a83126f09147421 */ /* 0x000fe20000000000 */
[----:B------:R-:W-:Y:S01]  /*0240*/  FADD R10, R10, 0.0010000000474974513054 ;  /* 0x3a83126f0a0a7421 */ /* 0x000fe20000000000 */
[----:B------:R-:W-:-:S03]  /*0250*/  FADD R11, R11, 0.0010000000474974513054 ;  /* 0x3a83126f0b0b7421 */ /* 0x000fc60000000000 */
[----:B------:R-:W1:Y:S08]  /*0260*/  MUFU.SQRT R2, R2 ;  /* 0x0000000200027308 */ /* 0x000e700000002000 */
[----:B------:R-:W2:Y:S01]  /*0270*/  MUFU.SQRT R20, R20 ;  /* 0x0000001400147308 */ /* 0x000ea20000002000 */
[----:B---3--:R-:W-:Y:S01]  /*0280*/  FADD R8, R4, 0.0010000000474974513054 ;  /* 0x3a83126f04087421 */ /* 0x008fe20000000000 */
[----:B------:R-:W-:Y:S01]  /*0290*/  FADD R5, R5, 0.0010000000474974513054 ;  /* 0x3a83126f05057421 */ /* 0x000fe20000000000 */
[----:B------:R-:W-:Y:S01]  /*02a0*/  FADD R6, R6, 0.0010000000474974513054 ;  /* 0x3a83126f06067421 */ /* 0x000fe20000000000 */
[----:B-1----:R-:W-:-:S04]  /*02b0*/  FSETP.GT.AND P4, PT, R2, 8.50705917302346158658e+37, PT ;  /* 0x7e8000000200780b */ /* 0x002fc80003f84000 */
[----:B------:R-:W1:Y:S01]  /*02c0*/  MUFU.SQRT R3, R10 ;  /* 0x0000000a00037308 */ /* 0x000e620000002000 */
[----:B------:R-:W-:Y:S01]  /*02d0*/  FSETP.GEU.AND P5, PT, R2, 1.175494350822287508e-38, PT ;  /* 0x008000000200780b */ /* 0x000fe20003fae000 */
[----:B------:R-:W-:Y:S01]  /*02e0*/  FADD R7, R7, 0.0010000000474974513054 ;  /* 0x3a83126f07077421 */ /* 0x000fe20000000000 */
[----:B--2---:R-:W-:-:S05]  /*02f0*/  FSETP.GT.AND P3, PT, R20, 8.50705917302346158658e+37, PT ;  /* 0x7e8000001400780b */ /* 0x004fca0003f64000 */
[----:B------:R2:W3:Y:S01]  /*0300*/  MUFU.SQRT R9, R11 ;  /* 0x0000000b00097308 */ /* 0x0004e20000002000 */
[----:B------:R-:W-:Y:S01]  /*0310*/  FSETP.GEU.AND P2, PT, R20, 1.175494350822287508e-38, PT ;  /* 0x008000001400780b */ /* 0x000fe20003f4e000 */
[----:B------:R-:W-:Y:S01]  /*0320*/  @P4 FMUL R2, R2, 0.25 ;  /* 0x3e80000002024820 */ /* 0x000fe20000400000 */
[----:B----4-:R-:W-:Y:S01]  /*0330*/  FADD R15, -R15, R19 ;  /* 0x000000130f0f7221 */ /* 0x010fe20000000100 */
[----:B-1----:R-:W-:-:S04]  /*0340*/  FSETP.GT.AND P6, PT, R3, 8.50705917302346158658e+37, PT ;  /* 0x7e8000000300780b */ /* 0x002fc80003fc4000 */
[----:B------:R-:W1:Y:S01]  /*0350*/  MUFU.SQRT R8, R8 ;  /* 0x0000000800087308 */ /* 0x000e620000002000 */
[----:B--2---:R-:W-:Y:S01]  /*0360*/  FSEL R11, R0, 1, P4 ;  /* 0x3f800000000b7808 */ /* 0x004fe20002000000 */
[----:B------:R-:W-:Y:S01]  /*0370*/  @!P5 FMUL R2, R2, 16777216 ;  /* 0x4b8000000202d820 */ /* 0x000fe20000400000 */
[----:B------:R-:W-:Y:S01]  /*0380*/  FSETP.GEU.AND P4, PT, R3, 1.175494350822287508e-38, PT ;  /* 0x008000000300780b */ /* 0x000fe20003f8e000 */
[----:B------:R-:W-:Y:S01]  /*0390*/  @P3 FMUL R20, R20, 0.25 ;  /* 0x3e80000014143820 */ /* 0x000fe20000400000 */
[----:B------:R-:W-:Y:S01]  /*03a0*/  FSEL R28, R0, 1, P6 ;  /* 0x3f800000001c7808 */ /* 0x000fe20003000000 */
[----:B------:R-:W-:Y:S01]  /*03b0*/  @!P5 FMUL R11, R11, 16777216 ;  /* 0x4b8000000b0bd820 */ /* 0x000fe20000400000 */
[----:B---3--:R-:W-:Y:S01]  /*03c0*/  FSETP.GT.AND P5, PT, R9, 8.50705917302346158658e+37, PT ;  /* 0x7e8000000900780b */ /* 0x008fe20003fa4000 */
[----:B------:R2:W3:Y:S01]  /*03d0*/  MUFU.SQRT R4, R5 ;  /* 0x0000000500047308 */ /* 0x0004e20000002000 */
[----:B------:R-:W-:Y:S02]  /*03e0*/  @!P2 FMUL R20, R20, 16777216 ;  /* 0x4b8000001414a820 */ /* 0x000fe40000400000 */
[----:B------:R-:W-:Y:S01]  /*03f0*/  FSEL R29, R0, 1, P5 ;  /* 0x3f800000001d7808 */ /* 0x000fe20002800000 */
[----:B------:R-:W-:Y:S01]  /*0400*/  @P6 FMUL R3, R3, 0.25 ;  /* 0x3e80000003036820 */ /* 0x000fe20000400000 */
[----:B-1----:R-:W-:-:S03]  /*0410*/  FSETP.GEU.AND P6, PT, R8, 1.175494350822287508e-38, PT ;  /* 0x008000000800780b */ /* 0x002fc60003fce000 */
[----:B------:R-:W-:Y:S01]  /*0420*/  MUFU.RCP R2, R2 ;  /* 0x0000000200027308 */ /* 0x000fe20000001000 */
[----:B--2---:R-:W-:Y:S01]  /*0430*/  FSEL R5, R0, 1, P3 ;  /* 0x3f80000000057808 */ /* 0x004fe20001800000 */
[----:B------:R-:W-:Y:S01]  /*0440*/  @!P4 FMUL R3, R3, 16777216 ;  /* 0x4b8000000303c820 */ /* 0x000fe20000400000 */
[C---:B------:R-:W-:Y:S01]  /*0450*/  FSETP.GEU.AND P3, PT, R9.reuse, 1.175494350822287508e-38, PT ;  /* 0x008000000900780b */ /* 0x040fe20003f6e000 */
[----:B------:R-:W-:Y:S01]  /*0460*/  @P5 FMUL R9, R9, 0.25 ;  /* 0x3e80000009095820 */ /* 0x000fe20000400000 */
[----:B------:R-:W-:Y:S01]  /*0470*/  @!P4 FMUL R28, R28, 16777216 ;  /* 0x4b8000001c1cc820 */ /* 0x000fe20000400000 */
[----:B------:R-:W-:Y:S01]  /*0480*/  @!P2 FMUL R5, R5, 16777216 ;  /* 0x4b8000000505a820 */ /* 0x000fe20000400000 */
[----:B------:R-:W-:Y:S01]  /*0490*/  FSETP.GT.AND P2, PT, R8, 8.50705917302346158658e+37, PT ;  /* 0x7e8000000800780b */ /* 0x000fe20003f44000 */
[----:B------:R-:W1:Y:S01]  /*04a0*/  MUFU.SQRT R23, R6 ;  /* 0x0000000600177308 */ /* 0x000e620000002000 */
[C---:B---3--:R-:W-:Y:S02]  /*04b0*/  FSETP.GT.AND P5, PT, R4.reuse, 8.50705917302346158658e+37, PT ;  /* 0x7e8000000400780b */ /* 0x048fe40003fa4000 */
[----:B------:R-:W-:-:S05]  /*04c0*/  FSETP.GEU.AND P4, PT, R4, 1.175494350822287508e-38, PT ;  /* 0x008000000400780b */ /* 0x000fca0003f8e000 */
[----:B------:R-:W2:Y:S01]  /*04d0*/  MUFU.SQRT R22, R7 ;  /* 0x0000000700167308 */ /* 0x000ea20000002000 */
[----:B------:R-:W-:Y:S01]  /*04e0*/  @!P3 FMUL R9, R9, 16777216 ;  /* 0x4b8000000909b820 */ /* 0x000fe20000400000 */
[----:B------:R-:W-:Y:S02]  /*04f0*/  @!P3 FMUL R29, R29, 16777216 ;  /* 0x4b8000001d1db820 */ /* 0x000fe40000400000 */
[----:B------:R-:W-:Y:S02]  /*0500*/  @P2 FMUL R8, R8, 0.25 ;  /* 0x3e80000008082820 */ /* 0x000fe40000400000 */
[----:B------:R-:W-:Y:S01]  /*0510*/  @P5 FMUL R4, R4, 0.25 ;  /* 0x3e80000004045820 */ /* 0x000fe20000400000 */
[----:B-1----:R-:W-:Y:S01]  /*0520*/  FSETP.GEU.AND P3, PT, R23, 1.175494350822287508e-38, PT ;  /* 0x008000001700780b */ /* 0x002fe20003f6e000 */
[----:B------:R1:W3:Y:S01]  /*0530*/  MUFU.RCP R24, R20 ;  /* 0x0000001400187308 */ /* 0x0002e20000001000 */
[----:B------:R-:W-:Y:S01]  /*0540*/  @!P6 FMUL R8, R8, 16777216 ;  /* 0x4b8000000808e820 */ /* 0x000fe20000400000 */
[----:B------:R-:W-:-:S06]  /*0550*/  @!P4 FMUL R4, R4, 16777216 ;  /* 0x4b8000000404c820 */ /* 0x000fcc0000400000 */
[----:B------:R4:W5:Y:S01]  /*0560*/  MUFU.RCP R7, R3 ;  /* 0x0000000300077308 */ /* 0x0009620000001000 */
[----:B-1----:R-:W-:Y:S01]  /*0570*/  FMUL R20, R2, R11 ;  /* 0x0000000b02147220 */ /* 0x002fe20000400000 */
[----:B------:R-:W-:Y:S02]  /*0580*/  FSEL R2, R0, 1, P2 ;  /* 0x3f80000000027808 */ /* 0x000fe40001000000 */
[----:B------:R-:W-:Y:S02]  /*0590*/  CS2R R10, SRZ ;  /* 0x00000000000a7805 */ /* 0x000fe4000001ff00 */
[----:B------:R-:W-:Y:S01]  /*05a0*/  FSETP.GT.AND P2, PT, R23, 8.50705917302346158658e+37, PT ;  /* 0x7e8000001700780b */ /* 0x000fe20003f44000 */
[----:B------:R-:W-:Y:S01]  /*05b0*/  @!P6 FMUL R2, R2, 16777216 ;  /* 0x4b8000000202e820 */ /* 0x000fe20000400000 */
[----:B--2---:R-:W-:Y:S01]  /*05c0*/  FSETP.GT.AND P6, PT, R22, 8.50705917302346158658e+37, PT ;  /* 0x7e8000001600780b */ /* 0x004fe20003fc4000 */
[----:B------:R-:W1:Y:S01]  /*05d0*/  MUFU.RCP R6, R9 ;  /* 0x0000000900067308 */ /* 0x000e620000001000 */
[----:B----4-:R-:W-:Y:S01]  /*05e0*/  FSEL R3, R0, 1, P5 ;  /* 0x3f80000000037808 */ /* 0x010fe20002800000 */
[----:B---3--:R-:W-:Y:S01]  /*05f0*/  FMUL R24, R24, R5 ;  /* 0x0000000518187220 */ /* 0x008fe20000400000 */
[----:B------:R-:W-:Y:S01]  /*0600*/  FSETP.GEU.AND P5, PT, R22, 1.175494350822287508e-38, PT ;  /* 0x008000001600780b */ /* 0x000fe20003fae000 */
[----:B-----5:R-:W-:Y:S01]  /*0610*/  FMUL R28, R7, R28 ;  /* 0x0000001c071c7220 */ /* 0x020fe20000400000 */
[----:B------:R-:W-:-:S05]  /*0620*/  FSEL R7, R0, 1, P6 ;  /* 0x3f80000000077808 */ /* 0x000fca0003000000 */
[----:B------:R-:W-:Y:S01]  /*0630*/  @P2 FMUL R23, R23, 0.25 ;  /* 0x3e80000017172820 */ /* 0x000fe20000400000 */
[----:B------:R2:W3:Y:S01]  /*0640*/  MUFU.RCP R5, R8 ;  /* 0x0000000800057308 */ /* 0x0004e20000001000 */
[----:B------:R-:W-:Y:S01]  /*0650*/  @!P4 FMUL R3, R3, 16777216 ;  /* 0x4b8000000303c820 */ /* 0x000fe20000400000 */
[----:B------:R-:W-:Y:S01]  /*0660*/  @P6 FMUL R22, R22, 0.25 ;  /* 0x3e80000016166820 */ /* 0x000fe20000400000 */
[----:B------:R-:W-:Y:S01]  /*0670*/  @!P3 FMUL R23, R23, 16777216 ;  /* 0x4b8000001717b820 */ /* 0x000fe20000400000 */
[----:B-1----:R-:W-:Y:S02]  /*0680*/  FMUL R29, R6, R29 ;  /* 0x0000001d061d7220 */ /* 0x002fe40000400000 */
[----:B------:R-:W-:Y:S02]  /*0690*/  @!P5 FMUL R22, R22, 16777216 ;  /* 0x4b8000001616d820 */ /* 0x000fe40000400000 */
[----:B------:R-:W1:Y:S01]  /*06a0*/  MUFU.RCP R4, R4 ;  /* 0x0000000400047308 */ /* 0x000e620000001000 */
[----:B------:R-:W-:Y:S01]  /*06b0*/  FSEL R6, R0, 1, P2 ;  /* 0x3f80000000067808 */ /* 0x000fe20001000000 */
[----:B------:R-:W-:Y:S01]  /*06c0*/  @!P5 FMUL R7, R7, 16777216 ;  /* 0x4b8000000707d820 */ /* 0x000fe20000400000 */
[----:B--2---:R-:W-:-:S03]  /*06d0*/  CS2R R8, SRZ ;  /* 0x0000000000087805 */ /* 0x004fc6000001ff00 */
[----:B------:R-:W-:Y:S01]  /*06e0*/  @!P3 FMUL R6, R6, 16777216 ;  /* 0x4b8000000606b820 */ /* 0x000fe20000400000 */
[----:B---3--:R-:W-:Y:S01]  /*06f0*/  FMUL R2, R5, R2 ;  /* 0x0000000205027220 */ /* 0x008fe20000400000 */
[----:B------:R-:W2:Y:S01]  /*0700*/  MUFU.RCP R23, R23 ;  /* 0x0000001700177308 */ /* 0x000ea20000001000 */
[----:B------:R-:W3:Y:S01]  /*0710*/  @!P1 LDG.E.EL.128 R8, desc[UR4][R30.64] ;  /* 0x000000041e089981 */ /* 0x000ee2000c2e1d00 */
[----:B-1----:R-:W-:-:S06]  /*0720*/  FMUL R0, R4, R3 ;  /* 0x0000000304007220 */ /* 0x002fcc0000400000 */
[----:B------:R-:W1:Y:S01]  /*0730*/  MUFU.RCP R22, R22 ;  /* 0x0000001600167308 */ /* 0x000e620000001000 */
[----:B------:R-:W-:Y:S01]  /*0740*/  CS2R R4, SRZ ;  /* 0x0000000000047805 */ /* 0x000fe2000001ff00 */
[----:B--2---:R-:W-:Y:S01]  /*0750*/  FMUL R23, R23, R6 ;  /* 0x0000000617177220 */ /* 0x004fe20000400000 */
[----:B-1----:R-:W-:Y:S01]  /*0760*/  FMUL R22, R22, R7 ;  /* 0x0000000716167220 */ /* 0x002fe20000400000 */
[----:B------:R-:W-:-:S06]  /*0770*/  CS2R R6, SRZ ;  /* 0x0000000000067805 */ /* 0x000fcc000001ff00 */
[----:B------:R-:W3:Y:S01]  /*0780*/  @!P1 LDG.E.128 R4, desc[UR4][R26.64] ;  /* 0x000000041a049981 */ /* 0x000ee2000c1e1d00 */
[----:B------:R-:W-:Y:S01]  /*0790*/  FADD R3, -R12, R16 ;  /* 0x000000100c037221 */ /* 0x000fe20000000100 */
[----:B------:R-:W-:Y:S01]  /*07a0*/  FADD R12, -R14, R18 ;  /* 0x000000120e0c7221 */ /* 0x000fe20000000100 */
[----:B------:R-:W-:Y:S01]  /*07b0*/  FMUL R22, R22, R15 ;  /* 0x0000000f16167220 */ /* 0x000fe20000400000 */
[----:B------:R-:W1:Y:S08]  /*07c0*/  LDC.64 R18, c[0x0][0x228] ;  /* 0x00008a00ff127b82 */ /* 0x000e700000000a00 */
[----:B------:R-:W2:Y:S01]  /*07d0*/  LDC.64 R14, c[0x0][0x230] ;  /* 0x00008c00ff0e7b82 */ /* 0x000ea20000000a00 */
[----:B------:R-:W-:Y:S01]  /*07e0*/  FMUL R23, R23, R12 ;  /* 0x0000000c17177220 */ /* 0x000fe20000400000 */
[----:B------:R-:W-:Y:S01]  /*07f0*/  FADD R21, -R13, R17 ;  /* 0x000000110d157221 */ /* 0x000fe20000000100 */
[----:B-1----:R-:W-:-:S04]  /*0800*/  IMAD.WIDE R18, R25, 0x4, R18 ;  /* 0x0000000419127825 */ /* 0x002fc800078e0212 */
[----:B---3--:R-:W-:Y:S01]  /*0810*/  FADD R12, -R11, R7 ;  /* 0x000000070b0c7221 */ /* 0x008fe20000000100 */
[----:B------:R-:W-:Y:S01]  /*0820*/  FADD R7, -R10, R6 ;  /* 0x000000060a077221 */ /* 0x000fe20000000100 */
[----:B------:R-:W-:Y:S01]  /*0830*/  FADD R17, -R8, R4 ;  /* 0x0000000408117221 */ /* 0x000fe20000000100 */
[----:B------:R-:W-:Y:S01]  /*0840*/  FADD R13, -R9, R5 ;  /* 0x00000005090d7221 */ /* 0x000fe20000000100 */
[----:B------:R-:W-:Y:S01]  /*0850*/  FMUL R12, R29, R12 ;  /* 0x0000000c1d0c7220 */ /* 0x000fe20000400000 */
[----:B------:R-:W-:Y:S01]  /*0860*/  FMUL R16, R28, R7 ;  /* 0x000000071c107220 */ /* 0x000fe20000400000 */
[----:B------:R-:W-:Y:S02]  /*0870*/  CS2R R4, SRZ ;  /* 0x0000000000047805 */ /* 0x000fe4000001ff00 */
[----:B------:R-:W-:Y:S02]  /*0880*/  CS2R R6, SRZ ;  /* 0x0000000000067805 */ /* 0x000fe4000001ff00 */
[----:B------:R-:W-:-:S02]  /*0890*/  CS2R R8, SRZ ;  /* 0x0000000000087805 */ /* 0x000fc4000001ff00 */
[----:B------:R-:W-:Y:S01]  /*08a0*/  CS2R R10, SRZ ;  /* 0x00000000000a7805 */ /* 0x000fe2000001ff00 */
[----:B--2---:R-:W-:Y:S01]  /*08b0*/  IMAD.WIDE R28, R25, 0x4, R14 ;  /* 0x00000004191c7825 */ /* 0x004fe200078e020e */
[----:B------:R-:W2:Y:S04]  /*08c0*/  @!P1 LDG.E.EL.128 R4, desc[UR4][R18.64] ;  /* 0x0000000412049981 */ /* 0x000ea8000c2e1d00 */
[----:B------:R-:W2:Y:S01]  /*08d0*/  @!P1 LDG.E.EL.128 R8, desc[UR4][R28.64] ;  /* 0x000000041c089981 */ /* 0x000ea2000c2e1d00 */
[----:B------:R-:W-:Y:S01]  /*08e0*/  FMUL R24, R24, R13 ;  /* 0x0000000d18187220 */ /* 0x000fe20000400000 */
[----:B------:R-:W-:Y:S01]  /*08f0*/  CS2R R14, SRZ ;  /* 0x00000000000e7805 */ /* 0x000fe2000001ff00 */
[----:B--2---:R-:W-:Y:S01]  /*0900*/  FFMA R7, R12, R7, R11 ;  /* 0x000000070c077223 */ /* 0x004fe2000000000b */
[----:B------:R-:W-:Y:S01]  /*0910*/  CS2R R12, SRZ ;  /* 0x00000000000c7805 */ /* 0x000fe2000001ff00 */
[----:B------:R-:W-:Y:S01]  /*0920*/  FFMA R6, R16, R6, R10 ;  /* 0x0000000610067223 */ /* 0x000fe2000000000a */
[----:B------:R-:W-:Y:S01]  /*0930*/  FMUL R11, R20, R17 ;  /* 0x00000011140b7220 */ /* 0x000fe20000400000 */
[----:B------:R-:W-:-:S03]  /*0940*/  CS2R R16, SRZ ;  /* 0x0000000000107805 */ /* 0x000fc6000001ff00 */
[----:B------:R1:W2:Y:S02]  /*0950*/  @!P0 LDG.E.EL.128 R12, desc[UR4][R18.64] ;  /* 0x00000004120c8981 */ /* 0x0002a4000c2e1d00 */
[----:B-1----:R-:W-:-:S06]  /*0960*/  CS2R R18, SRZ ;  /* 0x0000000000127805 */ /* 0x002fcc000001ff00 */
[----:B------:R-:W2:Y:S01]  /*0970*/  @!P0 LDG.E.EL.128 R16, desc[UR4][R28.64] ;  /* 0x000000041c108981 */ /* 0x000ea2000c2e1d00 */
[----:B------:R-:W-:Y:S01]  /*0980*/  FFMA R5, R24, R5, R9 ;  /* 0x0000000518057223 */ /* 0x000fe20000000009 */
[----:B------:R-:W-:Y:S01]  /*0990*/  FFMA R4, R11, R4, R8 ;  /* 0x000000040b047223 */ /* 0x000fe20000000008 */
[----:B------:R-:W-:Y:S01]  /*09a0*/  FSETP.GEU.AND P2, PT, R7, RZ, PT ;  /* 0x000000ff0700720b */ /* 0x000fe20003f4e000 */
[----:B------:R-:W-:Y:S01]  /*09b0*/  FMUL R0, R0, R21 ;  /* 0x0000001500007220 */ /* 0x000fe20000400000 */
[----:B------:R-:W-:Y:S01]  /*09c0*/  FSETP.GEU.AND P3, PT, R6, RZ, PT ;  /* 0x000000ff0600720b */ /* 0x000fe20003f6e000 */
[----:B------:R-:W-:Y:S01]  /*09d0*/  FMUL R3, R2, R3 ;  /* 0x0000000302037220 */ /* 0x000fe20000400000 */
[----:B------:R-:W-:Y:S02]  /*09e0*/  FSETP.GEU.AND P4, PT, R5, RZ, PT ;  /* 0x000000ff0500720b */ /* 0x000fe40003f8e000 */
[----:B------:R-:W-:Y:S02]  /*09f0*/  FSETP.GEU.AND P5, PT, R4, RZ, PT ;  /* 0x000000ff0400720b */ /* 0x000fe40003fae000 */
[----:B------:R-:W-:-:S02]  /*0a00*/  SEL R7, R7, RZ, P2 ;  /* 0x000000ff07077207 */ /* 0x000fc40001000000 */
[----:B------:R-:W-:Y:S02]  /*0a10*/  SEL R6, R6, RZ, P3 ;  /* 0x000000ff06067207 */ /* 0x000fe40001800000 */
[----:B------:R-:W-:Y:S02]  /*0a20*/  SEL R5, R5, RZ, P4 ;  /* 0x000000ff05057207 */ /* 0x000fe40002000000 */
[----:B------:R-:W-:-:S05]  /*0a30*/  SEL R4, R4, RZ, P5 ;  /* 0x000000ff04047207 */ /* 0x000fca0002800000 */
[----:B------:R1:W-:Y:S01]  /*0a40*/  @!P1 STG.E.128 desc[UR4][R26.64], R4 ;  /* 0x000000041a009986 */ /* 0x0003e2000c101d04 */
[----:B--2---:R-:W-:Y:S01]  /*0a50*/  FFMA R15, R22, R15, R19 ;  /* 0x0000000f160f7223 */ /* 0x004fe20000000013 */
[----:B------:R-:W-:Y:S01]  /*0a60*/  FFMA R14, R23, R14, R18 ;  /* 0x0000000e170e7223 */ /* 0x000fe20000000012 */
[----:B------:R-:W-:Y:S01]  /*0a70*/  FFMA R0, R0, R13, R17 ;  /* 0x0000000d00007223 */ /* 0x000fe20000000011 */
[----:B------:R-:W-:Y:S02]  /*0a80*/  FFMA R3, R3, R12, R16 ;  /* 0x0000000c03037223 */ /* 0x000fe40000000010 */
[----:B------:R-:W-:Y:S02]  /*0a90*/  FSETP.GEU.AND P1, PT, R15, RZ, PT ;  /* 0x000000ff0f00720b */ /* 0x000fe40003f2e000 */
[----:B------:R-:W-:Y:S02]  /*0aa0*/  FSETP.GEU.AND P2, PT, R14, RZ, PT ;  /* 0x000000ff0e00720b */ /* 0x000fe40003f4e000 */
[----:B------:R-:W-:-:S02]  /*0ab0*/  FSETP.GEU.AND P3, PT, R0, RZ, PT ;  /* 0x000000ff0000720b */ /* 0x000fc40003f6e000 */
[----:B------:R-:W-:Y:S02]  /*0ac0*/  FSETP.GEU.AND P4, PT, R3, RZ, PT ;  /* 0x000000ff0300720b */ /* 0x000fe40003f8e000 */
[----:B------:R-:W-:Y:S02]  /*0ad0*/  SEL R15, R15, RZ, P1 ;  /* 0x000000ff0f0f7207 */ /* 0x000fe40000800000 */
[----:B------:R-:W-:Y:S02]  /*0ae0*/  SEL R14, R14, RZ, P2 ;  /* 0x000000ff0e0e7207 */ /* 0x000fe40001000000 */
[----:B------:R-:W-:Y:S02]  /*0af0*/  SEL R13, R0, RZ, P3 ;  /* 0x000000ff000d7207 */ /* 0x000fe40001800000 */
[----:B------:R-:W-:Y:S01]  /*0b00*/  SEL R12, R3, RZ, P4 ;  /* 0x000000ff030c7207 */ /* 0x000fe20002000000 */
[----:B-1----:R-:W-:Y:S06]  /*0b10*/  @P0 EXIT ;  /* 0x000000000000094d */ /* 0x002fec0003800000 */
[----:B------:R-:W-:Y:S01]  /*0b20*/  STG.E.128 desc[UR4][R26.64+0x800], R12 ;  /* 0x0008000c1a007986 */ /* 0x000fe2000c101d04 */
[----:B------:R-:W-:Y:S05]  /*0b30*/  EXIT ;  /* 0x000000000000794d */ /* 0x000fea0003800000 */
.L_x_0:
[----:B------:R-:W-:-:S00]  /*0b40*/  BRA `(.L_x_0) ;  /* 0xfffffffc00fc7947 */ /* 0x000fc0000383ffff */
[----:B------:R-:W-:-:S00]  /*0b50*/  NOP ;  /* 0x0000000000007918 */ /* 0x000fc00000000000 */
        /* <DEDUP_REMOVED lines=10> */
.L_x_1:


//--------------------- .nv.global.init           --------------------------
	.section	.nv.global.init,"aw",@progbits
.nv.global.init:
	.type		_$_str,@object
	.size		_$_str,(_$_str_$_2 - _$_str)
_$_str:
        /*0000*/ 	.byte	0x5f, 0x5f, 0x43, 0x55, 0x44, 0x41, 0x5f, 0x46, 0x54, 0x5a, 0x00
	.type		_$_str_$_2,@object
	.size		_$_str_$_2,(.L_1 - _$_str_$_2)
_$_str_$_2:
        /*000b*/ 	.byte	0x5f, 0x5f, 0x43, 0x55, 0x44, 0x41, 0x5f, 0x50, 0x52, 0x45, 0x43, 0x5f, 0x53, 0x51, 0x52, 0x54
        /*001b*/ 	.byte	0x00
.L_1:


//--------------------- .nv.constant0.triton_poi_fused__native_batch_norm_legit_no_training_relu_30 --------------------------
	.section	.nv.constant0.triton_poi_fused__native_batch_norm_legit_no_training_relu_30,"a",@progbits
	.sectionflags	@""
	.align	4
.nv.constant0.triton_poi_fused__native_batch_norm_legit_no_training_relu_30:
	.zero		572
